//
// Generated by NVIDIA NVVM Compiler
//
// Compiler Build ID: CL-36424714
// Cuda compilation tools, release 13.0, V13.0.88
// Based on NVVM 20.0.0
//

.version 9.0
.target sm_100
.address_size 64

	// .globl	_Z6kernelPiS_S_PdS0_
.extern .func  (.param .b32 func_retval0) vprintf
(
	.param .b64 vprintf_param_0,
	.param .b64 vprintf_param_1
)
;
.extern .shared .align 16 .b8 cache[];
.global .align 1 .b8 $str[5] = {37, 102, 32, 10};

.visible .entry _Z6kernelPiS_S_PdS0_(
	.param .u64 .ptr .align 1 _Z6kernelPiS_S_PdS0__param_0,
	.param .u64 .ptr .align 1 _Z6kernelPiS_S_PdS0__param_1,
	.param .u64 .ptr .align 1 _Z6kernelPiS_S_PdS0__param_2,
	.param .u64 .ptr .align 1 _Z6kernelPiS_S_PdS0__param_3,
	.param .u64 .ptr .align 1 _Z6kernelPiS_S_PdS0__param_4
)
{
	.local .align 8 .b8 	__local_depot0[8];
	.reg .b64 	%SP;
	.reg .b64 	%SPL;
	.reg .pred 	%p<8>;
	.reg .b32 	%r<21>;
	.reg .b64 	%rd<46>;
	.reg .b64 	%fd<21>;

	mov.u64 	%SPL, __local_depot0;
	cvta.local.u64 	%SP, %SPL;
	ld.param.u64 	%rd4, [_Z6kernelPiS_S_PdS0__param_0];
	ld.param.u64 	%rd5, [_Z6kernelPiS_S_PdS0__param_1];
	ld.param.u64 	%rd6, [_Z6kernelPiS_S_PdS0__param_3];
	ld.param.u64 	%rd7, [_Z6kernelPiS_S_PdS0__param_4];
	mov.u32 	%r6, %ctaid.x;
	cvt.u64.u32 	%rd1, %r6;
	mov.u32 	%r7, %tid.x;
	cvt.u64.u32 	%rd2, %r7;
	mov.u32 	%r8, %tid.y;
	cvt.u64.u32 	%rd3, %r8;
	mov.u32 	%r9, %ntid.x;
	mad.lo.s32 	%r1, %r8, %r9, %r7;
	mov.u32 	%r10, %ntid.y;
	mul.lo.s32 	%r20, %r9, %r10;
	setp.eq.s32 	%p1, %r6, %r7;
	mov.f64 	%fd20, 0d0000000000000000;
	@%p1 bra 	$L__BB0_2;
	cvta.to.global.u64 	%rd8, %rd5;
	ld.global.u32 	%r11, [%rd8];
	cvta.to.global.u64 	%rd9, %rd6;
	cvta.to.global.u64 	%rd10, %rd4;
	ld.global.s32 	%rd11, [%rd10];
	mul.lo.s64 	%rd12, %rd3, %rd11;
	add.s64 	%rd13, %rd12, %rd1;
	shl.b64 	%rd14, %rd13, 3;
	add.s64 	%rd15, %rd9, %rd14;
	ld.global.f64 	%fd4, [%rd15];
	add.s64 	%rd16, %rd12, %rd2;
	shl.b64 	%rd17, %rd16, 3;
	add.s64 	%rd18, %rd9, %rd17;
	ld.global.f64 	%fd5, [%rd18];
	sub.f64 	%fd6, %fd4, %fd5;
	bar.sync 	0;
	cvt.s64.s32 	%rd19, %r11;
	add.s64 	%rd20, %rd19, %rd3;
	mul.lo.s64 	%rd21, %rd20, %rd11;
	add.s64 	%rd22, %rd21, %rd1;
	shl.b64 	%rd23, %rd22, 3;
	add.s64 	%rd24, %rd9, %rd23;
	ld.global.f64 	%fd7, [%rd24];
	add.s64 	%rd25, %rd21, %rd2;
	shl.b64 	%rd26, %rd25, 3;
	add.s64 	%rd27, %rd9, %rd26;
	ld.global.f64 	%fd8, [%rd27];
	sub.f64 	%fd9, %fd7, %fd8;
	mul.f64 	%fd10, %fd9, %fd9;
	fma.rn.f64 	%fd11, %fd6, %fd6, %fd10;
	bar.sync 	0;
	shl.b32 	%r12, %r11, 1;
	cvt.s64.s32 	%rd28, %r12;
	add.s64 	%rd29, %rd28, %rd3;
	mul.lo.s64 	%rd30, %rd29, %rd11;
	add.s64 	%rd31, %rd30, %rd1;
	shl.b64 	%rd32, %rd31, 3;
	add.s64 	%rd33, %rd9, %rd32;
	ld.global.f64 	%fd12, [%rd33];
	add.s64 	%rd34, %rd30, %rd2;
	shl.b64 	%rd35, %rd34, 3;
	add.s64 	%rd36, %rd9, %rd35;
	ld.global.f64 	%fd13, [%rd36];
	sub.f64 	%fd14, %fd12, %fd13;
	fma.rn.f64 	%fd20, %fd14, %fd14, %fd11;
	bar.sync 	0;
$L__BB0_2:
	bar.sync 	0;
	shl.b32 	%r13, %r1, 3;
	mov.u32 	%r14, cache;
	add.s32 	%r3, %r14, %r13;
	st.shared.f64 	[%r3], %fd20;
	setp.lt.u32 	%p2, %r20, 2;
	@%p2 bra 	$L__BB0_6;
$L__BB0_3:
	shr.u32 	%r5, %r20, 1;
	setp.ge.u32 	%p3, %r1, %r5;
	@%p3 bra 	$L__BB0_5;
	shl.b32 	%r15, %r5, 3;
	add.s32 	%r16, %r3, %r15;
	ld.shared.f64 	%fd15, [%r16];
	ld.shared.f64 	%fd16, [%r3];
	add.f64 	%fd17, %fd15, %fd16;
	st.shared.f64 	[%r3], %fd17;
$L__BB0_5:
	bar.sync 	0;
	setp.gt.u32 	%p4, %r20, 3;
	mov.u32 	%r20, %r5;
	@%p4 bra 	$L__BB0_3;
$L__BB0_6:
	cvt.u32.u64 	%r17, %rd1;
	bar.sync 	0;
	setp.ne.s32 	%p5, %r17, 30;
	or.b64  	%rd37, %rd3, %rd2;
	setp.ne.s64 	%p6, %rd37, 0;
	or.pred  	%p7, %p5, %p6;
	@%p7 bra 	$L__BB0_8;
	ld.shared.f64 	%fd18, [cache];
	add.u64 	%rd39, %SP, 0;
	add.u64 	%rd40, %SPL, 0;
	st.local.f64 	[%rd40], %fd18;
	mov.u64 	%rd41, $str;
	cvta.global.u64 	%rd42, %rd41;
	{ // callseq 0, 0
	.param .b64 param0;
	st.param.b64 	[param0], %rd42;
	.param .b64 param1;
	st.param.b64 	[param1], %rd39;
	.param .b32 retval0;
	call.uni (retval0), 
	vprintf, 
	(
	param0, 
	param1
	);
	ld.param.b32 	%r18, [retval0];
	} // callseq 0
$L__BB0_8:
	cvta.to.global.u64 	%rd43, %rd7;
	ld.shared.f64 	%fd19, [cache];
	shl.b64 	%rd44, %rd1, 3;
	add.s64 	%rd45, %rd43, %rd44;
	st.global.f64 	[%rd45], %fd19;
	ret;

}


// ===== COMPILED SASS (sm_100) =====

	.target	sm_100

	.elftype	@"ET_EXEC"


//--------------------- .note.nv.tkinfo           --------------------------
	.section	.note.nv.tkinfo,"",@"SHT_NOTE"
	.sectionflags	@"SHF_NOTE_NV_TKINFO"
	.tkinfo
        /*0018*/ 	.word	0x00000002
        /*0030*/ 	.string	""
        /*0030*/ 	.string	"ptxas"
        /*0030*/ 	.string	"Cuda compilation tools, release 13.0, V13.0.88"
        /*0030*/ 	.string	"Build cuda_13.0.r13.0/compiler.36424714_0"
        /*0030*/ 	.string	"-arch sm_100 -m 64 "



//--------------------- .note.nv.cuinfo           --------------------------
	.section	.note.nv.cuinfo,"",@"SHT_NOTE"
	.sectionflags	@"SHF_NOTE_NV_CUINFO"
        /*0018*/ 	.short	0x0002
        /*001a*/ 	.short	0x0064
        /*001c*/ 	.short	0x0082
	.zero		2


//--------------------- .nv.info                  --------------------------
	.section	.nv.info,"",@"SHT_CUDA_INFO"
	.align	4


	//----- nvinfo : EIATTR_REGCOUNT
	.align		4
        /*0000*/ 	.byte	0x04, 0x2f
        /*0002*/ 	.short	(.L_2 - .L_1)
	.align		4
.L_1:
        /*0004*/ 	.word	index@(_Z6kernelPiS_S_PdS0_)
        /*0008*/ 	.word	0x0000001e


	//----- nvinfo : EIATTR_FRAME_SIZE
	.align		4
.L_2:
        /*000c*/ 	.byte	0x04, 0x11
        /*000e*/ 	.short	(.L_4 - .L_3)
	.align		4
.L_3:
        /*0010*/ 	.word	index@(_Z6kernelPiS_S_PdS0_)
        /*0014*/ 	.word	0x00000008


	//----- nvinfo : EIATTR_MIN_STACK_SIZE
	.align		4
.L_4:
        /*0018*/ 	.byte	0x04, 0x12
        /*001a*/ 	.short	(.L_6 - .L_5)
	.align		4
.L_5:
        /*001c*/ 	.word	index@(_Z6kernelPiS_S_PdS0_)
        /*0020*/ 	.word	0x00000008
.L_6:


//--------------------- .nv.compat                --------------------------
	.section	.nv.compat,"",@"SHT_CUDA_COMPAT_INFO"
	.align	4
        /*0000*/ 	.byte	0x02, 0x09, 0x00, 0x00, 0x02, 0x02, 0x01, 0x00, 0x02, 0x05, 0x05, 0x00, 0x03, 0x07, 0x01, 0x01
        /*0010*/ 	.byte	0x02, 0x03, 0x00, 0x00, 0x02, 0x06, 0x01, 0x00, 0x04, 0x0b, 0x08, 0x00, 0x01, 0x00, 0x00, 0x00
        /*0020*/ 	.byte	0x00, 0x00, 0x00, 0x00


//--------------------- .nv.info._Z6kernelPiS_S_PdS0_ --------------------------
	.section	.nv.info._Z6kernelPiS_S_PdS0_,"",@"SHT_CUDA_INFO"
	.sectionflags	@""
	.align	4


	//----- nvinfo : EIATTR_CUDA_API_VERSION
	.align		4
        /*0000*/ 	.byte	0x04, 0x37
        /*0002*/ 	.short	(.L_8 - .L_7)
.L_7:
        /*0004*/ 	.word	0x00000082


	//----- nvinfo : EIATTR_KPARAM_INFO
	.align		4
.L_8:
        /*0008*/ 	.byte	0x04, 0x17
        /*000a*/ 	.short	(.L_10 - .L_9)
.L_9:
        /*000c*/ 	.word	0x00000000
        /*0010*/ 	.short	0x0004
        /*0012*/ 	.short	0x0020
        /*0014*/ 	.byte	0x00, 0xf5, 0x21, 0x00


	//----- nvinfo : EIATTR_KPARAM_INFO
	.align		4
.L_10:
        /*0018*/ 	.byte	0x04, 0x17
        /*001a*/ 	.short	(.L_12 - .L_11)
.L_11:
        /*001c*/ 	.word	0x00000000
        /*0020*/ 	.short	0x0003
        /*0022*/ 	.short	0x0018
        /*0024*/ 	.byte	0x00, 0xf5, 0x21, 0x00


	//----- nvinfo : EIATTR_KPARAM_INFO
	.align		4
.L_12:
        /*0028*/ 	.byte	0x04, 0x17
        /*002a*/ 	.short	(.L_14 - .L_13)
.L_13:
        /*002c*/ 	.word	0x00000000
        /*0030*/ 	.short	0x0002
        /*0032*/ 	.short	0x0010
        /*0034*/ 	.byte	0x00, 0xf5, 0x21, 0x00


	//----- nvinfo : EIATTR_KPARAM_INFO
	.align		4
.L_14:
        /*0038*/ 	.byte	0x04, 0x17
        /*003a*/ 	.short	(.L_16 - .L_15)
.L_15:
        /*003c*/ 	.word	0x00000000
        /*0040*/ 	.short	0x0001
        /*0042*/ 	.short	0x0008
        /*0044*/ 	.byte	0x00, 0xf5, 0x21, 0x00


	//----- nvinfo : EIATTR_KPARAM_INFO
	.align		4
.L_16:
        /*0048*/ 	.byte	0x04, 0x17
        /*004a*/ 	.short	(.L_18 - .L_17)
.L_17:
        /*004c*/ 	.word	0x00000000
        /*0050*/ 	.short	0x0000
        /*0052*/ 	.short	0x0000
        /*0054*/ 	.byte	0x00, 0xf5, 0x21, 0x00


	//----- nvinfo : EIATTR_SPARSE_MMA_MASK
	.align		4
.L_18:
        /*0058*/ 	.byte	0x03, 0x50
        /*005a*/ 	.short	0x0000


	//----- nvinfo : EIATTR_MAXREG_COUNT
	.align		4
        /*005c*/ 	.byte	0x03, 0x1b
        /*005e*/ 	.short	0x00ff


	//----- nvinfo : EIATTR_NUM_BARRIERS
	.align		4
        /*0060*/ 	.byte	0x02, 0x4c
        /*0062*/ 	.byte	0x01
	.zero		1


	//----- nvinfo : EIATTR_EXTERNS
	.align		4
        /*0064*/ 	.byte	0x04, 0x0f
        /*0066*/ 	.short	(.L_20 - .L_19)


	//   ....[0]....
	.align		4
.L_19:
        /*0068*/ 	.word	index@(vprintf)


	//----- nvinfo : EIATTR_MERCURY_ISA_VERSION
	.align		4
.L_20:
        /*006c*/ 	.byte	0x03, 0x5f
        /*006e*/ 	.short	0x0101


	//----- nvinfo : EIATTR_VRC_CTA_INIT_COUNT
	.align		4
        /*0070*/ 	.byte	0x02, 0x4a
	.zero		1
	.zero		1


	//----- nvinfo : EIATTR_SYSCALL_OFFSETS
	.align		4
        /*0074*/ 	.byte	0x04, 0x46
        /*0076*/ 	.short	(.L_22 - .L_21)


	//   ....[0]....
.L_21:
        /*0078*/ 	.word	0x00000710


	//----- nvinfo : EIATTR_EXIT_INSTR_OFFSETS
	.align		4
.L_22:
        /*007c*/ 	.byte	0x04, 0x1c
        /*007e*/ 	.short	(.L_24 - .L_23)


	//   ....[0]....
.L_23:
        /*0080*/ 	.word	0x000007b0


	//----- nvinfo : EIATTR_CRS_STACK_SIZE
	.align		4
.L_24:
        /*0084*/ 	.byte	0x04, 0x1e
        /*0086*/ 	.short	(.L_26 - .L_25)
.L_25:
        /*0088*/ 	.word	0x00000000


	//----- nvinfo : EIATTR_CBANK_PARAM_SIZE
	.align		4
.L_26:
        /*008c*/ 	.byte	0x03, 0x19
        /*008e*/ 	.short	0x0028


	//----- nvinfo : EIATTR_PARAM_CBANK
	.align		4
        /*0090*/ 	.byte	0x04, 0x0a
        /*0092*/ 	.short	(.L_28 - .L_27)
	.align		4
.L_27:
        /*0094*/ 	.word	index@(.nv.constant0._Z6kernelPiS_S_PdS0_)
        /*0098*/ 	.short	0x0380
        /*009a*/ 	.short	0x0028


	//----- nvinfo : EIATTR_SW_WAR
	.align		4
.L_28:
        /*009c*/ 	.byte	0x04, 0x36
        /*009e*/ 	.short	(.L_30 - .L_29)
.L_29:
        /*00a0*/ 	.word	0x00000008
.L_30:


//--------------------- .nv.callgraph             --------------------------
	.section	.nv.callgraph,"",@"SHT_CUDA_CALLGRAPH"
	.align	4
	.sectionentsize	8
	.align		4
        /*0000*/ 	.word	0x00000000
	.align		4
        /*0004*/ 	.word	0xffffffff
	.align		4
        /*0008*/ 	.word	index@(_Z6kernelPiS_S_PdS0_)
	.align		4
        /*000c*/ 	.word	index@(vprintf)
	.align		4
        /*0010*/ 	.word	0x00000000
	.align		4
        /*0014*/ 	.word	0xfffffffe
	.align		4
        /*0018*/ 	.word	0x00000000
	.align		4
        /*001c*/ 	.word	0xfffffffd
	.align		4
        /*0020*/ 	.word	0x00000000
	.align		4
        /*0024*/ 	.word	0xfffffffc


//--------------------- .nv.constant4             --------------------------
	.section	.nv.constant4,"a",@progbits
	.align	8
	.align		8
.nv.constant4:
        /*0000*/ 	.dword	vprintf
	.align		8
        /*0008*/ 	.dword	$str


//--------------------- .text._Z6kernelPiS_S_PdS0_ --------------------------
	.section	.text._Z6kernelPiS_S_PdS0_,"ax",@progbits
	.align	128
        .global         _Z6kernelPiS_S_PdS0_
        .type           _Z6kernelPiS_S_PdS0_,@function
        .size           _Z6kernelPiS_S_PdS0_,(.L_x_6 - _Z6kernelPiS_S_PdS0_)
        .other          _Z6kernelPiS_S_PdS0_,@"STO_CUDA_ENTRY STV_DEFAULT"
_Z6kernelPiS_S_PdS0_:
.text._Z6kernelPiS_S_PdS0_:
[----:B------:R-:W0:Y:S01]  /*0000*/  LDC R1, c[0x0][0x37c] ;  /* 0x0000df00ff017b82 */ /* 0x000e220000000800 */
[----:B------:R-:W1:Y:S01]  /*0010*/  S2R R16, SR_CTAID.X ;  /* 0x0000000000107919 */ /* 0x000e620000002500 */
[----:B------:R-:W2:Y:S01]  /*0020*/  LDCU UR6, c[0x0][0x2fc] ;  /* 0x00005f80ff0677ac */ /* 0x000ea20008000800 */
[----:B0-----:R-:W-:Y:S01]  /*0030*/  VIADD R1, R1, 0xfffffff8 ;  /* 0xfffffff801017836 */ /* 0x001fe20000000000 */
[----:B------:R-:W-:Y:S01]  /*0040*/  CS2R R10, SRZ ;  /* 0x00000000000a7805 */ /* 0x000fe2000001ff00 */
[----:B------:R-:W1:Y:S01]  /*0050*/  S2R R4, SR_TID.X ;  /* 0x0000000000047919 */ /* 0x000e620000002100 */
[----:B------:R-:W0:Y:S01]  /*0060*/  LDCU UR7, c[0x0][0x360] ;  /* 0x00006c00ff0777ac */ /* 0x000e220008000800 */
[----:B------:R-:W3:Y:S01]  /*0070*/  S2R R3, SR_TID.Y ;  /* 0x0000000000037919 */ /* 0x000ee20000002200 */
[----:B------:R-:W0:Y:S01]  /*0080*/  LDCU UR4, c[0x0][0x364] ;  /* 0x00006c80ff0477ac */ /* 0x000e220008000800 */
[----:B------:R-:W4:Y:S01]  /*0090*/  LDCU UR5, c[0x0][0x2f8] ;  /* 0x00005f00ff0577ac */ /* 0x000f220008000800 */
[----:B------:R-:W1:Y:S01]  /*00a0*/  LDCU.64 UR36, c[0x0][0x358] ;  /* 0x00006b00ff2477ac */ /* 0x000e620008000a00 */
[----:B0-----:R-:W-:Y:S01]  /*00b0*/  UIMAD UR4, UR7, UR4, URZ ;  /* 0x00000004070472a4 */ /* 0x001fe2000f8e02ff */
[----:B----4-:R-:W-:-:S05]  /*00c0*/  IADD3 R6, P1, PT, R1, UR5, RZ ;  /* 0x0000000501067c10 */ /* 0x010fca000ff3e0ff */
[----:B------:R-:W-:Y:S01]  /*00d0*/  IMAD.U32 R0, RZ, RZ, UR4 ;  /* 0x00000004ff007e24 */ /* 0x000fe2000f8e00ff */
[----:B-1----:R-:W-:Y:S01]  /*00e0*/  ISETP.NE.AND P0, PT, R16, R4, PT ;  /* 0x000000041000720c */ /* 0x002fe20003f05270 */
[----:B--2---:R-:W-:Y:S02]  /*00f0*/  IMAD.X R7, RZ, RZ, UR6, P1 ;  /* 0x00000006ff077e24 */ /* 0x004fe400088e06ff */
[----:B---3--:R-:W-:-:S10]  /*0100*/  IMAD R2, R3, UR7, R4 ;  /* 0x0000000703027c24 */ /* 0x008fd4000f8e0204 */
[----:B------:R-:W-:Y:S05]  /*0110*/  @!P0 BRA `(.L_x_0) ;  /* 0x0000000000e88947 */ /* 0x000fea0003800000 */
[----:B------:R-:W0:Y:S08]  /*0120*/  LDC.64 R26, c[0x0][0x380] ;  /* 0x0000e000ff1a7b82 */ /* 0x000e300000000a00 */
[----:B------:R-:W1:Y:S08]  /*0130*/  LDC.64 R20, c[0x0][0x388] ;  /* 0x0000e200ff147b82 */ /* 0x000e700000000a00 */
[----:B------:R-:W2:Y:S01]  /*0140*/  LDC.64 R8, c[0x0][0x398] ;  /* 0x0000e600ff087b82 */ /* 0x000ea20000000a00 */
[----:B0-----:R-:W3:Y:S04]  /*0150*/  LDG.E R13, desc[UR36][R26.64] ;  /* 0x000000241a0d7981 */ /* 0x001ee8000c1e1900 */
[----:B-1----:R-:W4:Y:S01]  /*0160*/  LDG.E R12, desc[UR36][R20.64] ;  /* 0x00000024140c7981 */ /* 0x002f22000c1e1900 */
[----:B------:R-:W-:Y:S01]  /*0170*/  IMAD.MOV.U32 R17, RZ, RZ, RZ ;  /* 0x000000ffff117224 */ /* 0x000fe200078e00ff */
[----:B------:R-:W-:Y:S05]  /*0180*/  WARPSYNC.ALL ;  /* 0x0000000000007948 */ /* 0x000fea0003800000 */
[----:B------:R-:W-:Y:S01]  /*0190*/  IMAD.MOV.U32 R5, RZ, RZ, RZ ;  /* 0x000000ffff057224 */ /* 0x000fe200078e00ff */
[----:B---3--:R-:W-:Y:S01]  /*01a0*/  SHF.R.S32.HI R24, RZ, 0x1f, R13 ;  /* 0x0000001fff187819 */ /* 0x008fe2000001140d */
[----:B------:R-:W-:-:S04]  /*01b0*/  IMAD.WIDE.U32 R18, R13, R3, R16 ;  /* 0x000000030d127225 */ /* 0x000fc800078e0010 */
[----:B------:R-:W-:Y:S01]  /*01c0*/  IMAD R25, R3, R24, RZ ;  /* 0x0000001803197224 */ /* 0x000fe200078e02ff */
[----:B--2---:R-:W-:Y:S01]  /*01d0*/  LEA R14, P0, R18, R8, 0x3 ;  /* 0x00000008120e7211 */ /* 0x004fe200078018ff */
[-C--:B------:R-:W-:Y:S01]  /*01e0*/  IMAD.WIDE.U32 R10, R13, R3.reuse, R4 ;  /* 0x000000030d0a7225 */ /* 0x080fe200078e0004 */
[----:B----4-:R-:W-:-:S03]  /*01f0*/  IADD3 R23, P1, PT, R12, R3, RZ ;  /* 0x000000030c177210 */ /* 0x010fc60007f3e0ff */
[----:B------:R-:W-:Y:S01]  /*0200*/  IMAD.IADD R15, R19, 0x1, R25 ;  /* 0x00000001130f7824 */ /* 0x000fe200078e0219 */
[C---:B------:R-:W-:Y:S01]  /*0210*/  LEA.HI.X.SX32 R20, R12.reuse, RZ, 0x1, P1 ;  /* 0x000000ff0c147211 */ /* 0x040fe200008f0eff */
[----:B------:R-:W-:Y:S02]  /*0220*/  IMAD.IADD R11, R25, 0x1, R11 ;  /* 0x00000001190b7824 */ /* 0x000fe400078e020b */
[----:B------:R-:W-:Y:S01]  /*0230*/  IMAD.SHL.U32 R12, R12, 0x2, RZ ;  /* 0x000000020c0c7824 */ /* 0x000fe200078e00ff */
[----:B------:R-:W-:Y:S01]  /*0240*/  LEA.HI.X R15, R18, R9, R15, 0x3, P0 ;  /* 0x00000009120f7211 */ /* 0x000fe200000f1c0f */
[----:B------:R-:W-:Y:S01]  /*0250*/  IMAD R20, R20, R13, RZ ;  /* 0x0000000d14147224 */ /* 0x000fe200078e02ff */
[----:B------:R-:W-:-:S03]  /*0260*/  LEA R18, P0, R10, R8, 0x3 ;  /* 0x000000080a127211 */ /* 0x000fc600078018ff */
[----:B------:R-:W-:Y:S01]  /*0270*/  IMAD R25, R24, R23, R20 ;  /* 0x0000001718197224 */ /* 0x000fe200078e0214 */
[----:B------:R-:W-:Y:S01]  /*0280*/  LEA.HI.X R19, R10, R9, R11, 0x3, P0 ;  /* 0x000000090a137211 */ /* 0x000fe200000f1c0b */
[----:B------:R-:W-:Y:S01]  /*0290*/  IMAD.WIDE.U32 R10, R13, R23, R16 ;  /* 0x000000170d0a7225 */ /* 0x000fe200078e0010 */
[----:B------:R-:W2:Y:S03]  /*02a0*/  LDG.E.64 R14, desc[UR36][R14.64] ;  /* 0x000000240e0e7981 */ /* 0x000ea6000c1e1b00 */
[----:B------:R-:W-:Y:S01]  /*02b0*/  IMAD.IADD R11, R11, 0x1, R25 ;  /* 0x000000010b0b7824 */ /* 0x000fe200078e0219 */
[----:B------:R-:W2:Y:S01]  /*02c0*/  LDG.E.64 R18, desc[UR36][R18.64] ;  /* 0x0000002412127981 */ /* 0x000ea2000c1e1b00 */
[----:B------:R-:W-:Y:S01]  /*02d0*/  BAR.SYNC.DEFER_BLOCKING 0x0 ;  /* 0x0000000000007b1d */ /* 0x000fe20000010000 */
[----:B------:R-:W-:-:S04]  /*02e0*/  LEA R20, P0, R10, R8, 0x3 ;  /* 0x000000080a147211 */ /* 0x000fc800078018ff */
[----:B------:R-:W-:Y:S01]  /*02f0*/  LEA.HI.X R21, R10, R9, R11, 0x3, P0 ;  /* 0x000000090a157211 */ /* 0x000fe200000f1c0b */
[----:B------:R-:W-:-:S04]  /*0300*/  IMAD.WIDE.U32 R10, R13, R23, R4 ;  /* 0x000000170d0a7225 */ /* 0x000fc800078e0004 */
[----:B------:R-:W-:Y:S01]  /*0310*/  IMAD.IADD R11, R25, 0x1, R11 ;  /* 0x00000001190b7824 */ /* 0x000fe200078e020b */
[----:B------:R-:W-:-:S04]  /*0320*/  LEA R22, P0, R10, R8, 0x3 ;  /* 0x000000080a167211 */ /* 0x000fc800078018ff */
[----:B------:R-:W-:Y:S02]  /*0330*/  LEA.HI.X R23, R10, R9, R11, 0x3, P0 ;  /* 0x000000090a177211 */ /* 0x000fe400000f1c0b */
[----:B------:R-:W-:-:S04]  /*0340*/  IADD3 R25, P0, PT, R12, R3, RZ ;  /* 0x000000030c197210 */ /* 0x000fc80007f1e0ff */
[----:B------:R-:W-:Y:S01]  /*0350*/  LEA.HI.X.SX32 R12, R12, RZ, 0x1, P0 ;  /* 0x000000ff0c0c7211 */ /* 0x000fe200000f0eff */
[C---:B------:R-:W-:Y:S01]  /*0360*/  IMAD.WIDE.U32 R10, R13.reuse, R25, R16 ;  /* 0x000000190d0a7225 */ /* 0x040fe200078e0010 */
[----:B------:R-:W3:Y:S03]  /*0370*/  LDG.E.64 R20, desc[UR36][R20.64] ;  /* 0x0000002414147981 */ /* 0x000ee6000c1e1b00 */
[----:B------:R-:W-:Y:S01]  /*0380*/  IMAD R26, R12, R13, RZ ;  /* 0x0000000d0c1a7224 */ /* 0x000fe200078e02ff */
[----:B------:R-:W3:Y:S01]  /*0390*/  LDG.E.64 R22, desc[UR36][R22.64] ;  /* 0x0000002416167981 */ /* 0x000ee2000c1e1b00 */
[----:B------:R-:W-:-:S04]  /*03a0*/  IMAD.WIDE.U32 R12, R13, R25, R4 ;  /* 0x000000190d0c7225 */ /* 0x000fc800078e0004 */
[----:B------:R-:W-:Y:S01]  /*03b0*/  IMAD R25, R24, R25, R26 ;  /* 0x0000001918197224 */ /* 0x000fe200078e021a */
[----:B------:R-:W-:Y:S01]  /*03c0*/  BAR.SYNC.DEFER_BLOCKING 0x0 ;  /* 0x0000000000007b1d */ /* 0x000fe20000010000 */
[-C--:B------:R-:W-:Y:S02]  /*03d0*/  LEA R24, P0, R10, R8.reuse, 0x3 ;  /* 0x000000080a187211 */ /* 0x080fe400078018ff */
[----:B------:R-:W-:Y:S01]  /*03e0*/  IMAD.IADD R26, R11, 0x1, R25 ;  /* 0x000000010b1a7824 */ /* 0x000fe200078e0219 */
[----:B------:R-:W-:Y:S01]  /*03f0*/  LEA R8, P1, R12, R8, 0x3 ;  /* 0x000000080c087211 */ /* 0x000fe200078218ff */
[----:B------:R-:W-:-:S03]  /*0400*/  IMAD.IADD R11, R25, 0x1, R13 ;  /* 0x00000001190b7824 */ /* 0x000fc600078e020d */
[-C--:B------:R-:W-:Y:S02]  /*0410*/  LEA.HI.X R25, R10, R9.reuse, R26, 0x3, P0 ;  /* 0x000000090a197211 */ /* 0x080fe400000f1c1a */
[----:B------:R-:W-:-:S04]  /*0420*/  LEA.HI.X R9, R12, R9, R11, 0x3, P1 ;  /* 0x000000090c097211 */ /* 0x000fc800008f1c0b */
[----:B------:R-:W4:Y:S04]  /*0430*/  LDG.E.64 R24, desc[UR36][R24.64] ;  /* 0x0000002418187981 */ /* 0x000f28000c1e1b00 */
[----:B------:R-:W4:Y:S01]  /*0440*/  LDG.E.64 R8, desc[UR36][R8.64] ;  /* 0x0000002408087981 */ /* 0x000f22000c1e1b00 */
[----:B------:R-:W-:Y:S06]  /*0450*/  BAR.SYNC.DEFER_BLOCKING 0x0 ;  /* 0x0000000000007b1d */ /* 0x000fec0000010000 */
[----:B--2---:R-:W-:-:S02]  /*0460*/  DADD R14, R14, -R18 ;  /* 0x000000000e0e7229 */ /* 0x004fc40000000812 */
[----:B---3--:R-:W-:-:S08]  /*0470*/  DADD R20, R20, -R22 ;  /* 0x0000000014147229 */ /* 0x008fd00000000816 */
[----:B------:R-:W-:-:S08]  /*0480*/  DMUL R20, R20, R20 ;  /* 0x0000001414147228 */ /* 0x000fd00000000000 */
[----:B------:R-:W-:Y:S02]  /*0490*/  DFMA R20, R14, R14, R20 ;  /* 0x0000000e0e14722b */ /* 0x000fe40000000014 */
[----:B----4-:R-:W-:-:S08]  /*04a0*/  DADD R10, R24, -R8 ;  /* 0x00000000180a7229 */ /* 0x010fd00000000808 */
[----:B------:R-:W-:-:S11]  /*04b0*/  DFMA R10, R10, R10, R20 ;  /* 0x0000000a0a0a722b */ /* 0x000fd60000000014 */
.L_x_0:
[----:B------:R-:W-:Y:S05]  /*04c0*/  WARPSYNC.ALL ;  /* 0x0000000000007948 */ /* 0x000fea0003800000 */
[----:B------:R-:W0:Y:S08]  /*04d0*/  S2UR UR5, SR_CgaCtaId ;  /* 0x00000000000579c3 */ /* 0x000e300000008800 */
[----:B------:R-:W-:Y:S01]  /*04e0*/  BAR.SYNC.DEFER_BLOCKING 0x0 ;  /* 0x0000000000007b1d */ /* 0x000fe20000010000 */
[----:B------:R-:W-:-:S05]  /*04f0*/  ISETP.GE.U32.AND P0, PT, R0, 0x2, PT ;  /* 0x000000020000780c */ /* 0x000fca0003f06070 */
[----:B------:R-:W-:Y:S02]  /*0500*/  UMOV UR4, 0x400 ;  /* 0x0000040000047882 */ /* 0x000fe40000000000 */
[----:B0-----:R-:W-:-:S06]  /*0510*/  ULEA UR4, UR5, UR4, 0x18 ;  /* 0x0000000405047291 */ /* 0x001fcc000f8ec0ff */
[----:B------:R-:W-:-:S05]  /*0520*/  LEA R13, R2, UR4, 0x3 ;  /* 0x00000004020d7c11 */ /* 0x000fca000f8e18ff */
[----:B------:R0:W-:Y:S01]  /*0530*/  STS.64 [R13], R10 ;  /* 0x0000000a0d007388 */ /* 0x0001e20000000a00 */
[----:B------:R-:W-:Y:S05]  /*0540*/  @!P0 BRA `(.L_x_1) ;  /* 0x00000000002c8947 */ /* 0x000fea0003800000 */
.L_x_2:
[----:B------:R-:W-:-:S04]  /*0550*/  SHF.R.U32.HI R14, RZ, 0x1, R0 ;  /* 0x00000001ff0e7819 */ /* 0x000fc80000011600 */
[----:B------:R-:W-:-:S13]  /*0560*/  ISETP.GE.U32.AND P0, PT, R2, R14, PT ;  /* 0x0000000e0200720c */ /* 0x000fda0003f06070 */
[----:B------:R-:W-:Y:S01]  /*0570*/  @!P0 IMAD R12, R14, 0x8, R13 ;  /* 0x000000080e0c8824 */ /* 0x000fe200078e020d */
[----:B0-----:R-:W-:Y:S04]  /*0580*/  @!P0 LDS.64 R10, [R13] ;  /* 0x000000000d0a8984 */ /* 0x001fe80000000a00 */
[----:B------:R-:W0:Y:S02]  /*0590*/  @!P0 LDS.64 R8, [R12] ;  /* 0x000000000c088984 */ /* 0x000e240000000a00 */
[----:B0-----:R-:W-:-:S07]  /*05a0*/  @!P0 DADD R8, R8, R10 ;  /* 0x0000000008088229 */ /* 0x001fce000000000a */
[----:B------:R1:W-:Y:S01]  /*05b0*/  @!P0 STS.64 [R13], R8 ;  /* 0x000000080d008388 */ /* 0x0003e20000000a00 */
[----:B------:R-:W-:Y:S01]  /*05c0*/  BAR.SYNC.DEFER_BLOCKING 0x0 ;  /* 0x0000000000007b1d */ /* 0x000fe20000010000 */
[----:B------:R-:W-:Y:S01]  /*05d0*/  ISETP.GT.U32.AND P0, PT, R0, 0x3, PT ;  /* 0x000000030000780c */ /* 0x000fe20003f04070 */
[----:B------:R-:W-:-:S12]  /*05e0*/  IMAD.MOV.U32 R0, RZ, RZ, R14 ;  /* 0x000000ffff007224 */ /* 0x000fd800078e000e */
[----:B-1----:R-:W-:Y:S05]  /*05f0*/  @P0 BRA `(.L_x_2) ;  /* 0xfffffffc00d40947 */ /* 0x002fea000383ffff */
.L_x_1:
[----:B------:R-:W-:Y:S01]  /*0600*/  BAR.SYNC.DEFER_BLOCKING 0x0 ;  /* 0x0000000000007b1d */ /* 0x000fe20000010000 */
[----:B------:R-:W-:-:S04]  /*0610*/  LOP3.LUT P0, RZ, R3, R4, RZ, 0xfc, !PT ;  /* 0x0000000403ff7212 */ /* 0x000fc8000780fcff */
[----:B------:R-:W-:Y:S01]  /*0620*/  LOP3.LUT P0, RZ, RZ, RZ, RZ, 0xfc, P0 ;  /* 0x000000ffffff7212 */ /* 0x000fe2000000fcff */
[----:B------:R-:W-:Y:S03]  /*0630*/  BSSY.RECONVERGENT B6, `(.L_x_3) ;  /* 0x000000f000067945 */ /* 0x000fe60003800200 */
[----:B------:R-:W-:-:S13]  /*0640*/  ISETP.NE.OR P0, PT, R16, 0x1e, P0 ;  /* 0x0000001e1000780c */ /* 0x000fda0000705670 */
[----:B------:R-:W-:Y:S05]  /*0650*/  @P0 BRA `(.L_x_4) ;  /* 0x0000000000300947 */ /* 0x000fea0003800000 */
[----:B------:R-:W1:Y:S01]  /*0660*/  S2UR UR5, SR_CgaCtaId ;  /* 0x00000000000579c3 */ /* 0x000e620000008800 */
[----:B------:R-:W-:Y:S01]  /*0670*/  UMOV UR4, 0x400 ;  /* 0x0000040000047882 */ /* 0x000fe20000000000 */
[----:B------:R-:W-:-:S06]  /*0680*/  MOV R0, 0x0 ;  /* 0x0000000000007802 */ /* 0x000fcc0000000f00 */
[----:B------:R2:W3:Y:S01]  /*0690*/  LDC.64 R8, c[0x4][R0] ;  /* 0x0100000000087b82 */ /* 0x0004e20000000a00 */
[----:B-1----:R-:W-:-:S09]  /*06a0*/  ULEA UR4, UR5, UR4, 0x18 ;  /* 0x0000000405047291 */ /* 0x002fd2000f8ec0ff */
[----:B------:R-:W1:Y:S02]  /*06b0*/  LDS.64 R2, [UR4] ;  /* 0x00000004ff027984 */ /* 0x000e640008000a00 */
[----:B------:R-:W4:Y:S02]  /*06c0*/  LDCU.64 UR4, c[0x4][0x8] ;  /* 0x01000100ff0477ac */ /* 0x000f240008000a00 */
[----:B----4-:R-:W-:Y:S02]  /*06d0*/  IMAD.U32 R4, RZ, RZ, UR4 ;  /* 0x00000004ff047e24 */ /* 0x010fe4000f8e00ff */
[----:B------:R-:W-:Y:S01]  /*06e0*/  IMAD.U32 R5, RZ, RZ, UR5 ;  /* 0x00000005ff057e24 */ /* 0x000fe2000f8e00ff */
[----:B-1-3--:R2:W-:Y:S06]  /*06f0*/  STL.64 [R1], R2 ;  /* 0x0000000201007387 */ /* 0x00a5ec0000100a00 */
[----:B------:R-:W-:-:S07]  /*0700*/  LEPC R20, `(.L_x_4) ;  /* 0x000000001014794e */ /* 0x000fce0000000000 */
[----:B0-2---:R-:W-:Y:S05]  /*0710*/  CALL.ABS.NOINC R8 ;  /* 0x0000000008007343 */ /* 0x005fea0003c00000 */
.L_x_4:
[----:B------:R-:W-:Y:S05]  /*0720*/  BSYNC.RECONVERGENT B6 ;  /* 0x0000000000067941 */ /* 0x000fea0003800200 */
.L_x_3:
[----:B------:R-:W1:Y:S01]  /*0730*/  S2UR UR5, SR_CgaCtaId ;  /* 0x00000000000579c3 */ /* 0x000e620000008800 */
[----:B------:R-:W-:-:S07]  /*0740*/  UMOV UR4, 0x400 ;  /* 0x0000040000047882 */ /* 0x000fce0000000000 */
[----:B------:R-:W2:Y:S01]  /*0750*/  LDC.64 R4, c[0x0][0x3a0] ;  /* 0x0000e800ff047b82 */ /* 0x000ea20000000a00 */
[----:B-1----:R-:W-:Y:S01]  /*0760*/  ULEA UR4, UR5, UR4, 0x18 ;  /* 0x0000000405047291 */ /* 0x002fe2000f8ec0ff */
[----:B--2---:R-:W-:-:S08]  /*0770*/  LEA R4, P0, R16, R4, 0x3 ;  /* 0x0000000410047211 */ /* 0x004fd000078018ff */
[----:B------:R-:W1:Y:S01]  /*0780*/  LDS.64 R2, [UR4] ;  /* 0x00000004ff027984 */ /* 0x000e620008000a00 */
[----:B------:R-:W-:-:S05]  /*0790*/  LEA.HI.X R5, R16, R5, RZ, 0x3, P0 ;  /* 0x0000000510057211 */ /* 0x000fca00000f1cff */
[----:B-1----:R-:W-:Y:S01]  /*07a0*/  STG.E.64 desc[UR36][R4.64], R2 ;  /* 0x0000000204007986 */ /* 0x002fe2000c101b24 */
[----:B------:R-:W-:Y:S05]  /*07b0*/  EXIT ;  /* 0x000000000000794d */ /* 0x000fea0003800000 */
.L_x_5:
[----:B------:R-:W-:-:S00]  /*07c0*/  BRA `(.L_x_5) ;  /* 0xfffffffc00fc7947 */ /* 0x000fc0000383ffff */
[----:B------:R-:W-:-:S00]  /*07d0*/  NOP ;  /* 0x0000000000007918 */ /* 0x000fc00000000000 */
        /* <DEDUP_REMOVED lines=10> */
.L_x_6:


//--------------------- .nv.global.init           --------------------------
	.section	.nv.global.init,"aw",@progbits
.nv.global.init:
	.type		$str,@object
	.size		$str,(.L_0 - $str)
$str:
        /*0000*/ 	.byte	0x25, 0x66, 0x20, 0x0a, 0x00
.L_0:


//--------------------- .nv.shared._Z6kernelPiS_S_PdS0_ --------------------------
	.section	.nv.shared._Z6kernelPiS_S_PdS0_,"aw",@nobits
	.sectionflags	@""
	.align	16
	.zero		1024


//--------------------- .nv.shared.reserved.0     --------------------------
	.section	.nv.shared.reserved.0,"aw",@nobits
	.weak		__nv_reservedSMEM_offset_0_alias
	.size		__nv_reservedSMEM_offset_0_alias, 0, 64
	.other		__nv_reservedSMEM_offset_0_alias,@"STO_CUDA_RESERVED_SHARED STV_DEFAULT"
__nv_reservedSMEM_offset_0_alias:
	.zero		0
	.zero		64


//--------------------- .nv.constant0._Z6kernelPiS_S_PdS0_ --------------------------
	.section	.nv.constant0._Z6kernelPiS_S_PdS0_,"a",@progbits
	.sectionflags	@""
	.align	4
.nv.constant0._Z6kernelPiS_S_PdS0_:
	.zero		936


//--------------------- SYMBOLS --------------------------

	.type		.nv.reservedSmem.offset0,@object
	.size		.nv.reservedSmem.offset0,0x4
	.type		.nv.reservedSmem.cap,@object
	.size		.nv.reservedSmem.cap,0x4
	.type		vprintf,@function
